//
// Generated by NVIDIA NVVM Compiler
//
// Compiler Build ID: CL-36424714
// Cuda compilation tools, release 13.0, V13.0.88
// Based on NVVM 20.0.0
//

.version 9.0
.target sm_100
.address_size 64

	// .globl	_ZN17depth_anything_v27kernels16preprocessKernelEPKhPfiiiiPKfS5_

.visible .entry _ZN17depth_anything_v27kernels16preprocessKernelEPKhPfiiiiPKfS5_(
	.param .u64 .ptr .align 1 _ZN17depth_anything_v27kernels16preprocessKernelEPKhPfiiiiPKfS5__param_0,
	.param .u64 .ptr .align 1 _ZN17depth_anything_v27kernels16preprocessKernelEPKhPfiiiiPKfS5__param_1,
	.param .u32 _ZN17depth_anything_v27kernels16preprocessKernelEPKhPfiiiiPKfS5__param_2,
	.param .u32 _ZN17depth_anything_v27kernels16preprocessKernelEPKhPfiiiiPKfS5__param_3,
	.param .u32 _ZN17depth_anything_v27kernels16preprocessKernelEPKhPfiiiiPKfS5__param_4,
	.param .u32 _ZN17depth_anything_v27kernels16preprocessKernelEPKhPfiiiiPKfS5__param_5,
	.param .u64 .ptr .align 1 _ZN17depth_anything_v27kernels16preprocessKernelEPKhPfiiiiPKfS5__param_6,
	.param .u64 .ptr .align 1 _ZN17depth_anything_v27kernels16preprocessKernelEPKhPfiiiiPKfS5__param_7
)
{
	.reg .pred 	%p<4>;
	.reg .b16 	%rs<25>;
	.reg .b32 	%r<38>;
	.reg .b32 	%f<71>;
	.reg .b64 	%rd<27>;

	ld.param.u32 	%r3, [_ZN17depth_anything_v27kernels16preprocessKernelEPKhPfiiiiPKfS5__param_2];
	ld.param.u32 	%r4, [_ZN17depth_anything_v27kernels16preprocessKernelEPKhPfiiiiPKfS5__param_3];
	ld.param.u32 	%r5, [_ZN17depth_anything_v27kernels16preprocessKernelEPKhPfiiiiPKfS5__param_4];
	ld.param.u32 	%r7, [_ZN17depth_anything_v27kernels16preprocessKernelEPKhPfiiiiPKfS5__param_5];
	mov.u32 	%r8, %ctaid.x;
	mov.u32 	%r9, %ntid.x;
	mov.u32 	%r10, %tid.x;
	mad.lo.s32 	%r1, %r8, %r9, %r10;
	mov.u32 	%r11, %ctaid.y;
	mov.u32 	%r12, %ntid.y;
	mov.u32 	%r13, %tid.y;
	mad.lo.s32 	%r14, %r11, %r12, %r13;
	setp.ge.s32 	%p1, %r1, %r5;
	setp.ge.s32 	%p2, %r14, %r7;
	or.pred  	%p3, %p1, %p2;
	@%p3 bra 	$L__BB0_2;
	ld.param.u64 	%rd26, [_ZN17depth_anything_v27kernels16preprocessKernelEPKhPfiiiiPKfS5__param_7];
	ld.param.u64 	%rd25, [_ZN17depth_anything_v27kernels16preprocessKernelEPKhPfiiiiPKfS5__param_6];
	ld.param.u64 	%rd24, [_ZN17depth_anything_v27kernels16preprocessKernelEPKhPfiiiiPKfS5__param_1];
	ld.param.u64 	%rd23, [_ZN17depth_anything_v27kernels16preprocessKernelEPKhPfiiiiPKfS5__param_0];
	cvta.to.global.u64 	%rd5, %rd23;
	cvta.to.global.u64 	%rd6, %rd25;
	cvta.to.global.u64 	%rd7, %rd26;
	cvta.to.global.u64 	%rd8, %rd24;
	cvt.rn.f32.s32 	%f1, %r3;
	cvt.rn.f32.s32 	%f2, %r5;
	div.rn.f32 	%f3, %f1, %f2;
	cvt.rn.f32.s32 	%f4, %r4;
	cvt.rn.f32.u32 	%f5, %r7;
	div.rn.f32 	%f6, %f4, %f5;
	cvt.rn.f32.s32 	%f7, %r1;
	add.f32 	%f8, %f7, 0f3F000000;
	fma.rn.f32 	%f9, %f8, %f3, 0fBF000000;
	cvt.rn.f32.u32 	%f10, %r14;
	add.f32 	%f11, %f10, 0f3F000000;
	fma.rn.f32 	%f12, %f11, %f6, 0fBF000000;
	add.f32 	%f13, %f1, 0fBF800000;
	min.f32 	%f14, %f9, %f13;
	max.f32 	%f15, %f14, 0f00000000;
	add.f32 	%f16, %f4, 0fBF800000;
	min.f32 	%f17, %f12, %f16;
	max.f32 	%f18, %f17, 0f00000000;
	cvt.rmi.f32.f32 	%f19, %f15;
	cvt.rzi.s32.f32 	%r15, %f19;
	cvt.rmi.f32.f32 	%f20, %f18;
	cvt.rzi.s32.f32 	%r16, %f20;
	add.s32 	%r17, %r15, 1;
	add.s32 	%r18, %r3, -1;
	min.s32 	%r19, %r17, %r18;
	add.s32 	%r20, %r16, 1;
	add.s32 	%r21, %r4, -1;
	min.s32 	%r22, %r20, %r21;
	cvt.rn.f32.s32 	%f21, %r15;
	sub.f32 	%f22, %f15, %f21;
	cvt.rn.f32.s32 	%f23, %r16;
	sub.f32 	%f24, %f18, %f23;
	mul.lo.s32 	%r23, %r16, %r3;
	add.s32 	%r24, %r23, %r15;
	add.s32 	%r25, %r23, %r19;
	mul.lo.s32 	%r26, %r22, %r3;
	add.s32 	%r27, %r26, %r15;
	add.s32 	%r28, %r26, %r19;
	mov.f32 	%f25, 0f3F800000;
	sub.f32 	%f26, %f25, %f22;
	sub.f32 	%f27, %f25, %f24;
	mul.f32 	%f28, %f26, %f27;
	mul.f32 	%f29, %f22, %f27;
	mul.f32 	%f30, %f26, %f24;
	mul.f32 	%f31, %f22, %f24;
	mul.lo.s32 	%r29, %r28, 3;
	mul.lo.s32 	%r30, %r27, 3;
	mul.lo.s32 	%r31, %r25, 3;
	mul.lo.s32 	%r32, %r24, 3;
	cvt.s64.s32 	%rd9, %r32;
	add.s64 	%rd10, %rd5, %rd9;
	ld.global.nc.u8 	%rs1, [%rd10+2];
	cvt.u16.u8 	%rs2, %rs1;
	cvt.rn.f32.u16 	%f32, %rs2;
	cvt.s64.s32 	%rd11, %r31;
	add.s64 	%rd12, %rd5, %rd11;
	ld.global.nc.u8 	%rs3, [%rd12+2];
	cvt.u16.u8 	%rs4, %rs3;
	cvt.rn.f32.u16 	%f33, %rs4;
	cvt.s64.s32 	%rd13, %r30;
	add.s64 	%rd14, %rd5, %rd13;
	ld.global.nc.u8 	%rs5, [%rd14+2];
	cvt.u16.u8 	%rs6, %rs5;
	cvt.rn.f32.u16 	%f34, %rs6;
	cvt.s64.s32 	%rd15, %r29;
	add.s64 	%rd16, %rd5, %rd15;
	ld.global.nc.u8 	%rs7, [%rd16+2];
	cvt.u16.u8 	%rs8, %rs7;
	cvt.rn.f32.u16 	%f35, %rs8;
	mul.f32 	%f36, %f29, %f33;
	fma.rn.f32 	%f37, %f28, %f32, %f36;
	fma.rn.f32 	%f38, %f30, %f34, %f37;
	fma.rn.f32 	%f39, %f31, %f35, %f38;
	div.rn.f32 	%f40, %f39, 0f437F0000;
	ld.global.nc.f32 	%f41, [%rd6];
	sub.f32 	%f42, %f40, %f41;
	ld.global.nc.f32 	%f43, [%rd7];
	div.rn.f32 	%f44, %f42, %f43;
	mad.lo.s32 	%r33, %r14, %r5, %r1;
	mul.wide.s32 	%rd17, %r33, 4;
	add.s64 	%rd18, %rd8, %rd17;
	st.global.f32 	[%rd18], %f44;
	ld.global.nc.u8 	%rs9, [%rd10+1];
	cvt.u16.u8 	%rs10, %rs9;
	cvt.rn.f32.u16 	%f45, %rs10;
	ld.global.nc.u8 	%rs11, [%rd12+1];
	cvt.u16.u8 	%rs12, %rs11;
	cvt.rn.f32.u16 	%f46, %rs12;
	ld.global.nc.u8 	%rs13, [%rd14+1];
	cvt.u16.u8 	%rs14, %rs13;
	cvt.rn.f32.u16 	%f47, %rs14;
	ld.global.nc.u8 	%rs15, [%rd16+1];
	cvt.u16.u8 	%rs16, %rs15;
	cvt.rn.f32.u16 	%f48, %rs16;
	mul.f32 	%f49, %f29, %f46;
	fma.rn.f32 	%f50, %f28, %f45, %f49;
	fma.rn.f32 	%f51, %f30, %f47, %f50;
	fma.rn.f32 	%f52, %f31, %f48, %f51;
	div.rn.f32 	%f53, %f52, 0f437F0000;
	ld.global.nc.f32 	%f54, [%rd6+4];
	sub.f32 	%f55, %f53, %f54;
	ld.global.nc.f32 	%f56, [%rd7+4];
	div.rn.f32 	%f57, %f55, %f56;
	add.s32 	%r34, %r7, %r14;
	mad.lo.s32 	%r35, %r34, %r5, %r1;
	mul.wide.s32 	%rd19, %r35, 4;
	add.s64 	%rd20, %rd8, %rd19;
	st.global.f32 	[%rd20], %f57;
	ld.global.nc.u8 	%rs17, [%rd10];
	cvt.u16.u8 	%rs18, %rs17;
	cvt.rn.f32.u16 	%f58, %rs18;
	ld.global.nc.u8 	%rs19, [%rd12];
	cvt.u16.u8 	%rs20, %rs19;
	cvt.rn.f32.u16 	%f59, %rs20;
	ld.global.nc.u8 	%rs21, [%rd14];
	cvt.u16.u8 	%rs22, %rs21;
	cvt.rn.f32.u16 	%f60, %rs22;
	ld.global.nc.u8 	%rs23, [%rd16];
	cvt.u16.u8 	%rs24, %rs23;
	cvt.rn.f32.u16 	%f61, %rs24;
	mul.f32 	%f62, %f29, %f59;
	fma.rn.f32 	%f63, %f28, %f58, %f62;
	fma.rn.f32 	%f64, %f30, %f60, %f63;
	fma.rn.f32 	%f65, %f31, %f61, %f64;
	div.rn.f32 	%f66, %f65, 0f437F0000;
	ld.global.nc.f32 	%f67, [%rd6+8];
	sub.f32 	%f68, %f66, %f67;
	ld.global.nc.f32 	%f69, [%rd7+8];
	div.rn.f32 	%f70, %f68, %f69;
	add.s32 	%r36, %r34, %r7;
	mad.lo.s32 	%r37, %r36, %r5, %r1;
	mul.wide.s32 	%rd21, %r37, 4;
	add.s64 	%rd22, %rd8, %rd21;
	st.global.f32 	[%rd22], %f70;
$L__BB0_2:
	ret;

}


// ===== COMPILED SASS (sm_100) =====

	.target	sm_100

	.elftype	@"ET_EXEC"


//--------------------- .note.nv.tkinfo           --------------------------
	.section	.note.nv.tkinfo,"",@"SHT_NOTE"
	.sectionflags	@"SHF_NOTE_NV_TKINFO"
	.tkinfo
        /*0018*/ 	.word	0x00000002
        /*0030*/ 	.string	""
        /*0030*/ 	.string	"ptxas"
        /*0030*/ 	.string	"Cuda compilation tools, release 13.0, V13.0.88"
        /*0030*/ 	.string	"Build cuda_13.0.r13.0/compiler.36424714_0"
        /*0030*/ 	.string	"-arch sm_100 -m 64 "



//--------------------- .note.nv.cuinfo           --------------------------
	.section	.note.nv.cuinfo,"",@"SHT_NOTE"
	.sectionflags	@"SHF_NOTE_NV_CUINFO"
        /*0018*/ 	.short	0x0002
        /*001a*/ 	.short	0x0064
        /*001c*/ 	.short	0x0082
	.zero		2


//--------------------- .nv.info                  --------------------------
	.section	.nv.info,"",@"SHT_CUDA_INFO"
	.align	4


	//----- nvinfo : EIATTR_REGCOUNT
	.align		4
        /*0000*/ 	.byte	0x04, 0x2f
        /*0002*/ 	.short	(.L_1 - .L_0)
	.align		4
.L_0:
        /*0004*/ 	.word	index@(_ZN17depth_anything_v27kernels16preprocessKernelEPKhPfiiiiPKfS5_)
        /*0008*/ 	.word	0x0000001e


	//----- nvinfo : EIATTR_FRAME_SIZE
	.align		4
.L_1:
        /*000c*/ 	.byte	0x04, 0x11
        /*000e*/ 	.short	(.L_3 - .L_2)
	.align		4
.L_2:
        /*0010*/ 	.word	index@($__internal_0_$__cuda_sm3x_div_rn_noftz_f32_slowpath)
        /*0014*/ 	.word	0x00000000


	//----- nvinfo : EIATTR_FRAME_SIZE
	.align		4
.L_3:
        /*0018*/ 	.byte	0x04, 0x11
        /*001a*/ 	.short	(.L_5 - .L_4)
	.align		4
.L_4:
        /*001c*/ 	.word	index@(_ZN17depth_anything_v27kernels16preprocessKernelEPKhPfiiiiPKfS5_)
        /*0020*/ 	.word	0x00000000


	//----- nvinfo : EIATTR_MIN_STACK_SIZE
	.align		4
.L_5:
        /*0024*/ 	.byte	0x04, 0x12
        /*0026*/ 	.short	(.L_7 - .L_6)
	.align		4
.L_6:
        /*0028*/ 	.word	index@(_ZN17depth_anything_v27kernels16preprocessKernelEPKhPfiiiiPKfS5_)
        /*002c*/ 	.word	0x00000000
.L_7:


//--------------------- .nv.compat                --------------------------
	.section	.nv.compat,"",@"SHT_CUDA_COMPAT_INFO"
	.align	4
        /*0000*/ 	.byte	0x02, 0x09, 0x00, 0x00, 0x02, 0x02, 0x01, 0x00, 0x02, 0x05, 0x05, 0x00, 0x03, 0x07, 0x01, 0x01
        /*0010*/ 	.byte	0x02, 0x03, 0x00, 0x00, 0x02, 0x06, 0x01, 0x00, 0x04, 0x0b, 0x08, 0x00, 0x01, 0x00, 0x00, 0x00
        /*0020*/ 	.byte	0x00, 0x00, 0x00, 0x00


//--------------------- .nv.info._ZN17depth_anything_v27kernels16preprocessKernelEPKhPfiiiiPKfS5_ --------------------------
	.section	.nv.info._ZN17depth_anything_v27kernels16preprocessKernelEPKhPfiiiiPKfS5_,"",@"SHT_CUDA_INFO"
	.sectionflags	@""
	.align	4


	//----- nvinfo : EIATTR_CUDA_API_VERSION
	.align		4
        /*0000*/ 	.byte	0x04, 0x37
        /*0002*/ 	.short	(.L_9 - .L_8)
.L_8:
        /*0004*/ 	.word	0x00000082


	//----- nvinfo : EIATTR_KPARAM_INFO
	.align		4
.L_9:
        /*0008*/ 	.byte	0x04, 0x17
        /*000a*/ 	.short	(.L_11 - .L_10)
.L_10:
        /*000c*/ 	.word	0x00000000
        /*0010*/ 	.short	0x0007
        /*0012*/ 	.short	0x0028
        /*0014*/ 	.byte	0x00, 0xf5, 0x21, 0x00


	//----- nvinfo : EIATTR_KPARAM_INFO
	.align		4
.L_11:
        /*0018*/ 	.byte	0x04, 0x17
        /*001a*/ 	.short	(.L_13 - .L_12)
.L_12:
        /*001c*/ 	.word	0x00000000
        /*0020*/ 	.short	0x0006
        /*0022*/ 	.short	0x0020
        /*0024*/ 	.byte	0x00, 0xf5, 0x21, 0x00


	//----- nvinfo : EIATTR_KPARAM_INFO
	.align		4
.L_13:
        /*0028*/ 	.byte	0x04, 0x17
        /*002a*/ 	.short	(.L_15 - .L_14)
.L_14:
        /*002c*/ 	.word	0x00000000
        /*0030*/ 	.short	0x0005
        /*0032*/ 	.short	0x001c
        /*0034*/ 	.byte	0x00, 0xf0, 0x11, 0x00


	//----- nvinfo : EIATTR_KPARAM_INFO
	.align		4
.L_15:
        /*0038*/ 	.byte	0x04, 0x17
        /*003a*/ 	.short	(.L_17 - .L_16)
.L_16:
        /*003c*/ 	.word	0x00000000
        /*0040*/ 	.short	0x0004
        /*0042*/ 	.short	0x0018
        /*0044*/ 	.byte	0x00, 0xf0, 0x11, 0x00


	//----- nvinfo : EIATTR_KPARAM_INFO
	.align		4
.L_17:
        /*0048*/ 	.byte	0x04, 0x17
        /*004a*/ 	.short	(.L_19 - .L_18)
.L_18:
        /*004c*/ 	.word	0x00000000
        /*0050*/ 	.short	0x0003
        /*0052*/ 	.short	0x0014
        /*0054*/ 	.byte	0x00, 0xf0, 0x11, 0x00


	//----- nvinfo : EIATTR_KPARAM_INFO
	.align		4
.L_19:
        /*0058*/ 	.byte	0x04, 0x17
        /*005a*/ 	.short	(.L_21 - .L_20)
.L_20:
        /*005c*/ 	.word	0x00000000
        /*0060*/ 	.short	0x0002
        /*0062*/ 	.short	0x0010
        /*0064*/ 	.byte	0x00, 0xf0, 0x11, 0x00


	//----- nvinfo : EIATTR_KPARAM_INFO
	.align		4
.L_21:
        /*0068*/ 	.byte	0x04, 0x17
        /*006a*/ 	.short	(.L_23 - .L_22)
.L_22:
        /*006c*/ 	.word	0x00000000
        /*0070*/ 	.short	0x0001
        /*0072*/ 	.short	0x0008
        /*0074*/ 	.byte	0x00, 0xf5, 0x21, 0x00


	//----- nvinfo : EIATTR_KPARAM_INFO
	.align		4
.L_23:
        /*0078*/ 	.byte	0x04, 0x17
        /*007a*/ 	.short	(.L_25 - .L_24)
.L_24:
        /*007c*/ 	.word	0x00000000
        /*0080*/ 	.short	0x0000
        /*0082*/ 	.short	0x0000
        /*0084*/ 	.byte	0x00, 0xf5, 0x21, 0x00


	//----- nvinfo : EIATTR_SPARSE_MMA_MASK
	.align		4
.L_25:
        /*0088*/ 	.byte	0x03, 0x50
        /*008a*/ 	.short	0x0000


	//----- nvinfo : EIATTR_MAXREG_COUNT
	.align		4
        /*008c*/ 	.byte	0x03, 0x1b
        /*008e*/ 	.short	0x00ff


	//----- nvinfo : EIATTR_MERCURY_ISA_VERSION
	.align		4
        /*0090*/ 	.byte	0x03, 0x5f
        /*0092*/ 	.short	0x0101


	//----- nvinfo : EIATTR_VRC_CTA_INIT_COUNT
	.align		4
        /*0094*/ 	.byte	0x02, 0x4a
	.zero		1
	.zero		1


	//----- nvinfo : EIATTR_EXIT_INSTR_OFFSETS
	.align		4
        /*0098*/ 	.byte	0x04, 0x1c
        /*009a*/ 	.short	(.L_27 - .L_26)


	//   ....[0]....
.L_26:
        /*009c*/ 	.word	0x000000c0


	//   ....[1]....
        /*00a0*/ 	.word	0x00000f40


	//----- nvinfo : EIATTR_CRS_STACK_SIZE
	.align		4
.L_27:
        /*00a4*/ 	.byte	0x04, 0x1e
        /*00a6*/ 	.short	(.L_29 - .L_28)
.L_28:
        /*00a8*/ 	.word	0x00000000


	//----- nvinfo : EIATTR_CBANK_PARAM_SIZE
	.align		4
.L_29:
        /*00ac*/ 	.byte	0x03, 0x19
        /*00ae*/ 	.short	0x0030


	//----- nvinfo : EIATTR_PARAM_CBANK
	.align		4
        /*00b0*/ 	.byte	0x04, 0x0a
        /*00b2*/ 	.short	(.L_31 - .L_30)
	.align		4
.L_30:
        /*00b4*/ 	.word	index@(.nv.constant0._ZN17depth_anything_v27kernels16preprocessKernelEPKhPfiiiiPKfS5_)
        /*00b8*/ 	.short	0x0380
        /*00ba*/ 	.short	0x0030


	//----- nvinfo : EIATTR_SW_WAR
	.align		4
.L_31:
        /*00bc*/ 	.byte	0x04, 0x36
        /*00be*/ 	.short	(.L_33 - .L_32)
.L_32:
        /*00c0*/ 	.word	0x00000008
.L_33:


//--------------------- .nv.callgraph             --------------------------
	.section	.nv.callgraph,"",@"SHT_CUDA_CALLGRAPH"
	.align	4
	.sectionentsize	8
	.align		4
        /*0000*/ 	.word	0x00000000
	.align		4
        /*0004*/ 	.word	0xffffffff
	.align		4
        /*0008*/ 	.word	0x00000000
	.align		4
        /*000c*/ 	.word	0xfffffffe
	.align		4
        /*0010*/ 	.word	0x00000000
	.align		4
        /*0014*/ 	.word	0xfffffffd
	.align		4
        /*0018*/ 	.word	0x00000000
	.align		4
        /*001c*/ 	.word	0xfffffffc


//--------------------- .text._ZN17depth_anything_v27kernels16preprocessKernelEPKhPfiiiiPKfS5_ --------------------------
	.section	.text._ZN17depth_anything_v27kernels16preprocessKernelEPKhPfiiiiPKfS5_,"ax",@progbits
	.align	128
        .global         _ZN17depth_anything_v27kernels16preprocessKernelEPKhPfiiiiPKfS5_
        .type           _ZN17depth_anything_v27kernels16preprocessKernelEPKhPfiiiiPKfS5_,@function
        .size           _ZN17depth_anything_v27kernels16preprocessKernelEPKhPfiiiiPKfS5_,(.L_x_26 - _ZN17depth_anything_v27kernels16preprocessKernelEPKhPfiiiiPKfS5_)
        .other          _ZN17depth_anything_v27kernels16preprocessKernelEPKhPfiiiiPKfS5_,@"STO_CUDA_ENTRY STV_DEFAULT"
_ZN17depth_anything_v27kernels16preprocessKernelEPKhPfiiiiPKfS5_:
.text._ZN17depth_anything_v27kernels16preprocessKernelEPKhPfiiiiPKfS5_:
[----:B------:R-:W-:Y:S01]  /*0000*/  LDC R1, c[0x0][0x37c] ;  /* 0x0000df00ff017b82 */ /* 0x000fe20000000800 */
[----:B------:R-:W0:Y:S07]  /*0010*/  S2R R0, SR_TID.Y ;  /* 0x0000000000007919 */ /* 0x000e2e0000002200 */
[----:B------:R-:W1:Y:S01]  /*0020*/  LDC R12, c[0x0][0x360] ;  /* 0x0000d800ff0c7b82 */ /* 0x000e620000000800 */
[----:B------:R-:W2:Y:S01]  /*0030*/  LDCU.64 UR6, c[0x0][0x398] ;  /* 0x00007300ff0677ac */ /* 0x000ea20008000a00 */
[----:B------:R-:W1:Y:S06]  /*0040*/  S2R R3, SR_TID.X ;  /* 0x0000000000037919 */ /* 0x000e6c0000002100 */
[----:B------:R-:W0:Y:S08]  /*0050*/  S2UR UR5, SR_CTAID.Y ;  /* 0x00000000000579c3 */ /* 0x000e300000002600 */
[----:B------:R-:W0:Y:S08]  /*0060*/  LDC R13, c[0x0][0x364] ;  /* 0x0000d900ff0d7b82 */ /* 0x000e300000000800 */
[----:B------:R-:W1:Y:S01]  /*0070*/  S2UR UR4, SR_CTAID.X ;  /* 0x00000000000479c3 */ /* 0x000e620000002500 */
[----:B0-----:R-:W-:-:S05]  /*0080*/  IMAD R13, R13, UR5, R0 ;  /* 0x000000050d0d7c24 */ /* 0x001fca000f8e0200 */
[----:B--2---:R-:W-:Y:S01]  /*0090*/  ISETP.GE.AND P0, PT, R13, UR7, PT ;  /* 0x000000070d007c0c */ /* 0x004fe2000bf06270 */
[----:B-1----:R-:W-:-:S05]  /*00a0*/  IMAD R12, R12, UR4, R3 ;  /* 0x000000040c0c7c24 */ /* 0x002fca000f8e0203 */
[----:B------:R-:W-:-:S13]  /*00b0*/  ISETP.GE.OR P0, PT, R12, UR6, P0 ;  /* 0x000000060c007c0c */ /* 0x000fda0008706670 */
[----:B------:R-:W-:Y:S05]  /*00c0*/  @P0 EXIT ;  /* 0x000000000000094d */ /* 0x000fea0003800000 */
[----:B------:R-:W0:Y:S01]  /*00d0*/  LDCU UR4, c[0x0][0x390] ;  /* 0x00007200ff0477ac */ /* 0x000e220008000800 */
[----:B------:R-:W-:-:S04]  /*00e0*/  I2FP.F32.S32 R3, UR6 ;  /* 0x0000000600037c45 */ /* 0x000fc80008201400 */
[----:B------:R-:W1:Y:S01]  /*00f0*/  MUFU.RCP R2, R3 ;  /* 0x0000000300027308 */ /* 0x000e620000001000 */
[----:B0-----:R-:W-:-:S07]  /*0100*/  I2FP.F32.S32 R0, UR4 ;  /* 0x0000000400007c45 */ /* 0x001fce0008201400 */
[----:B------:R-:W0:Y:S01]  /*0110*/  FCHK P0, R0, R3 ;  /* 0x0000000300007302 */ /* 0x000e220000000000 */
[----:B-1----:R-:W-:-:S04]  /*0120*/  FFMA R5, -R3, R2, 1 ;  /* 0x3f80000003057423 */ /* 0x002fc80000000102 */
[----:B------:R-:W-:-:S04]  /*0130*/  FFMA R5, R2, R5, R2 ;  /* 0x0000000502057223 */ /* 0x000fc80000000002 */
[----:B------:R-:W-:-:S04]  /*0140*/  FFMA R4, R0, R5, RZ ;  /* 0x0000000500047223 */ /* 0x000fc800000000ff */
[----:B------:R-:W-:-:S04]  /*0150*/  FFMA R2, -R3, R4, R0 ;  /* 0x0000000403027223 */ /* 0x000fc80000000100 */
[----:B------:R-:W-:Y:S01]  /*0160*/  FFMA R4, R5, R2, R4 ;  /* 0x0000000205047223 */ /* 0x000fe20000000004 */
[----:B0-----:R-:W-:Y:S06]  /*0170*/  @!P0 BRA `(.L_x_0) ;  /* 0x0000000000108947 */ /* 0x001fec0003800000 */
[----:B------:R-:W-:Y:S02]  /*0180*/  MOV R2, R0 ;  /* 0x0000000000027202 */ /* 0x000fe40000000f00 */
[----:B------:R-:W-:-:S07]  /*0190*/  MOV R14, 0x1b0 ;  /* 0x000001b0000e7802 */ /* 0x000fce0000000f00 */
[----:B------:R-:W-:Y:S05]  /*01a0*/  CALL.REL.NOINC `($__internal_0_$__cuda_sm3x_div_rn_noftz_f32_slowpath) ;  /* 0x0000000c00687944 */ /* 0x000fea0003c00000 */
[----:B------:R-:W-:-:S07]  /*01b0*/  IMAD.MOV.U32 R4, RZ, RZ, R3 ;  /* 0x000000ffff047224 */ /* 0x000fce00078e0003 */
.L_x_0:
[----:B------:R-:W0:Y:S02]  /*01c0*/  LDCU UR4, c[0x0][0x39c] ;  /* 0x00007380ff0477ac */ /* 0x000e240008000800 */
[----:B0-----:R-:W-:Y:S01]  /*01d0*/  I2FP.F32.U32 R3, UR4 ;  /* 0x0000000400037c45 */ /* 0x001fe20008201000 */
[----:B------:R-:W0:Y:S03]  /*01e0*/  LDCU UR4, c[0x0][0x394] ;  /* 0x00007280ff0477ac */ /* 0x000e260008000800 */
[----:B------:R-:W1:Y:S01]  /*01f0*/  MUFU.RCP R6, R3 ;  /* 0x0000000300067308 */ /* 0x000e620000001000 */
[----:B0-----:R-:W-:Y:S01]  /*0200*/  I2FP.F32.S32 R2, UR4 ;  /* 0x0000000400027c45 */ /* 0x001fe20008201400 */
[----:B------:R-:W0:Y:S01]  /*0210*/  LDCU.64 UR4, c[0x0][0x358] ;  /* 0x00006b00ff0477ac */ /* 0x000e220008000a00 */
[----:B-1----:R-:W-:-:S05]  /*0220*/  FFMA R5, -R3, R6, 1 ;  /* 0x3f80000003057423 */ /* 0x002fca0000000106 */
[----:B------:R-:W1:Y:S01]  /*0230*/  FCHK P0, R2, R3 ;  /* 0x0000000302007302 */ /* 0x000e620000000000 */
[----:B------:R-:W-:-:S04]  /*0240*/  FFMA R5, R6, R5, R6 ;  /* 0x0000000506057223 */ /* 0x000fc80000000006 */
[----:B------:R-:W-:-:S04]  /*0250*/  FFMA R6, R2, R5, RZ ;  /* 0x0000000502067223 */ /* 0x000fc800000000ff */
[----:B------:R-:W-:-:S04]  /*0260*/  FFMA R7, -R3, R6, R2 ;  /* 0x0000000603077223 */ /* 0x000fc80000000102 */
[----:B------:R-:W-:Y:S01]  /*0270*/  FFMA R6, R5, R7, R6 ;  /* 0x0000000705067223 */ /* 0x000fe20000000006 */
[----:B01----:R-:W-:Y:S06]  /*0280*/  @!P0 BRA `(.L_x_1) ;  /* 0x00000000000c8947 */ /* 0x003fec0003800000 */
[----:B------:R-:W-:-:S07]  /*0290*/  MOV R14, 0x2b0 ;  /* 0x000002b0000e7802 */ /* 0x000fce0000000f00 */
[----:B------:R-:W-:Y:S05]  /*02a0*/  CALL.REL.NOINC `($__internal_0_$__cuda_sm3x_div_rn_noftz_f32_slowpath) ;  /* 0x0000000c00287944 */ /* 0x000fea0003c00000 */
[----:B------:R-:W-:-:S07]  /*02b0*/  MOV R6, R3 ;  /* 0x0000000300067202 */ /* 0x000fce0000000f00 */
.L_x_1:
[----:B------:R-:W-:Y:S01]  /*02c0*/  I2FP.F32.S32 R3, R12 ;  /* 0x0000000c00037245 */ /* 0x000fe20000201400 */
[----:B------:R-:W-:Y:S01]  /*02d0*/  FADD R0, R0, -1 ;  /* 0xbf80000000007421 */ /* 0x000fe20000000000 */
[----:B------:R-:W-:Y:S01]  /*02e0*/  I2FP.F32.U32 R5, R13 ;  /* 0x0000000d00057245 */ /* 0x000fe20000201000 */
[----:B------:R-:W0:Y:S02]  /*02f0*/  LDCU.64 UR6, c[0x0][0x380] ;  /* 0x00007000ff0677ac */ /* 0x000e240008000a00 */
[----:B------:R-:W-:Y:S02]  /*0300*/  FADD R3, R3, 0.5 ;  /* 0x3f00000003037421 */ /* 0x000fe40000000000 */
[----:B------:R-:W-:Y:S02]  /*0310*/  FADD R7, R5, 0.5 ;  /* 0x3f00000005077421 */ /* 0x000fe40000000000 */
[----:B------:R-:W-:Y:S02]  /*0320*/  FFMA R3, R3, R4, -0.5 ;  /* 0xbf00000003037423 */ /* 0x000fe40000000004 */
[----:B------:R-:W1:Y:S01]  /*0330*/  LDC.64 R4, c[0x0][0x390] ;  /* 0x0000e400ff047b82 */ /* 0x000e620000000a00 */
[----:B------:R-:W-:-:S02]  /*0340*/  FFMA R6, R7, R6, -0.5 ;  /* 0xbf00000007067423 */ /* 0x000fc40000000006 */
[----:B------:R-:W-:Y:S01]  /*0350*/  FMNMX R0, R3, R0, PT ;  /* 0x0000000003007209 */ /* 0x000fe20003800000 */
[----:B------:R-:W-:-:S03]  /*0360*/  FADD R3, R2, -1 ;  /* 0xbf80000002037421 */ /* 0x000fc60000000000 */
[----:B------:R-:W-:Y:S02]  /*0370*/  FMNMX R0, RZ, R0, !PT ;  /* 0x00000000ff007209 */ /* 0x000fe40007800000 */
[----:B------:R-:W-:Y:S02]  /*0380*/  FMNMX R2, R6, R3, PT ;  /* 0x0000000306027209 */ /* 0x000fe40003800000 */
[----:B------:R-:W2:Y:S02]  /*0390*/  F2I.FLOOR.NTZ R3, R0 ;  /* 0x0000000000037305 */ /* 0x000ea40000207100 */
[----:B------:R-:W-:-:S06]  /*03a0*/  FMNMX R2, RZ, R2, !PT ;  /* 0x00000002ff027209 */ /* 0x000fcc0007800000 */
[----:B------:R-:W3:Y:S01]  /*03b0*/  F2I.FLOOR.NTZ R15, R2 ;  /* 0x00000002000f7305 */ /* 0x000ee20000207100 */
[----:B-1----:R-:W-:-:S05]  /*03c0*/  VIADD R6, R4, 0xffffffff ;  /* 0xffffffff04067836 */ /* 0x002fca0000000000 */
[----:B--2---:R-:W-:Y:S02]  /*03d0*/  VIADDMNMX R7, R3, 0x1, R6, PT ;  /* 0x0000000103077846 */ /* 0x004fe40003800106 */
[----:B------:R-:W-:-:S03]  /*03e0*/  IADD3 R6, PT, PT, R5, -0x1, RZ ;  /* 0xffffffff05067810 */ /* 0x000fc60007ffe0ff */
[CC--:B---3--:R-:W-:Y:S01]  /*03f0*/  IMAD R8, R15.reuse, R4.reuse, R7 ;  /* 0x000000040f087224 */ /* 0x0c8fe200078e0207 */
[C---:B------:R-:W-:Y:S01]  /*0400*/  VIADDMNMX R6, R15.reuse, 0x1, R6, PT ;  /* 0x000000010f067846 */ /* 0x040fe20003800106 */
[-C--:B------:R-:W-:Y:S02]  /*0410*/  IMAD R5, R15, R4.reuse, R3 ;  /* 0x000000040f057224 */ /* 0x080fe400078e0203 */
[----:B------:R-:W-:Y:S02]  /*0420*/  IMAD R9, R8, 0x3, RZ ;  /* 0x0000000308097824 */ /* 0x000fe400078e02ff */
[----:B------:R-:W-:Y:S02]  /*0430*/  IMAD R14, R5, 0x3, RZ ;  /* 0x00000003050e7824 */ /* 0x000fe400078e02ff */
[CC--:B------:R-:W-:Y:S01]  /*0440*/  IMAD R7, R6.reuse, R4.reuse, R7 ;  /* 0x0000000406077224 */ /* 0x0c0fe200078e0207 */
[----:B0-----:R-:W-:Y:S01]  /*0450*/  IADD3 R10, P1, PT, R9, UR6, RZ ;  /* 0x00000006090a7c10 */ /* 0x001fe2000ff3e0ff */
[----:B------:R-:W-:Y:S01]  /*0460*/  IMAD R4, R6, R4, R3 ;  /* 0x0000000406047224 */ /* 0x000fe200078e0203 */
[----:B------:R-:W-:Y:S01]  /*0470*/  IADD3 R8, P0, PT, R14, UR6, RZ ;  /* 0x000000060e087c10 */ /* 0x000fe2000ff1e0ff */
[----:B------:R-:W-:Y:S01]  /*0480*/  IMAD R5, R7, 0x3, RZ ;  /* 0x0000000307057824 */ /* 0x000fe200078e02ff */
[----:B------:R-:W-:Y:S01]  /*0490*/  LEA.HI.X.SX32 R11, R9, UR7, 0x1, P1 ;  /* 0x00000007090b7c11 */ /* 0x000fe200088f0eff */
[----:B------:R-:W-:Y:S01]  /*04a0*/  IMAD R7, R4, 0x3, RZ ;  /* 0x0000000304077824 */ /* 0x000fe200078e02ff */
[----:B------:R-:W-:-:S03]  /*04b0*/  LEA.HI.X.SX32 R9, R14, UR7, 0x1, P0 ;  /* 0x000000070e097c11 */ /* 0x000fc600080f0eff */
[----:B------:R-:W2:Y:S01]  /*04c0*/  LDG.E.U8.CONSTANT R19, desc[UR4][R10.64+0x2] ;  /* 0x000002040a137981 */ /* 0x000ea2000c1e9100 */
[----:B------:R-:W-:Y:S02]  /*04d0*/  IADD3 R6, P0, PT, R7, UR6, RZ ;  /* 0x0000000607067c10 */ /* 0x000fe4000ff1e0ff */
[----:B------:R-:W-:Y:S01]  /*04e0*/  IADD3 R4, P1, PT, R5, UR6, RZ ;  /* 0x0000000605047c10 */ /* 0x000fe2000ff3e0ff */
[----:B------:R-:W3:Y:S01]  /*04f0*/  LDG.E.U8.CONSTANT R20, desc[UR4][R8.64+0x2] ;  /* 0x0000020408147981 */ /* 0x000ee2000c1e9100 */
[----:B------:R-:W-:Y:S02]  /*0500*/  LEA.HI.X.SX32 R7, R7, UR7, 0x1, P0 ;  /* 0x0000000707077c11 */ /* 0x000fe400080f0eff */
[----:B------:R-:W-:-:S03]  /*0510*/  LEA.HI.X.SX32 R5, R5, UR7, 0x1, P1 ;  /* 0x0000000705057c11 */ /* 0x000fc600088f0eff */
[----:B------:R-:W4:Y:S04]  /*0520*/  LDG.E.U8.CONSTANT R16, desc[UR4][R6.64+0x2] ;  /* 0x0000020406107981 */ /* 0x000f28000c1e9100 */
[----:B------:R-:W5:Y:S01]  /*0530*/  LDG.E.U8.CONSTANT R14, desc[UR4][R4.64+0x2] ;  /* 0x00000204040e7981 */ /* 0x000f62000c1e9100 */
[----:B------:R-:W-:Y:S01]  /*0540*/  I2FP.F32.S32 R15, R15 ;  /* 0x0000000f000f7245 */ /* 0x000fe20000201400 */
[----:B------:R-:W-:Y:S01]  /*0550*/  HFMA2 R22, -RZ, RZ, 3.748046875, 0 ;  /* 0x437f0000ff167431 */ /* 0x000fe200000001ff */
[----:B------:R-:W-:Y:S01]  /*0560*/  I2FP.F32.S32 R3, R3 ;  /* 0x0000000300037245 */ /* 0x000fe20000201400 */
[----:B------:R-:W-:Y:S02]  /*0570*/  BSSY.RECONVERGENT B0, `(.L_x_2) ;  /* 0x000001d000007945 */ /* 0x000fe40003800200 */
[----:B------:R-:W-:-:S02]  /*0580*/  FADD R2, R2, -R15 ;  /* 0x8000000f02027221 */ /* 0x000fc40000000000 */
[----:B------:R-:W-:Y:S02]  /*0590*/  FADD R3, R0, -R3 ;  /* 0x8000000300037221 */ /* 0x000fe40000000000 */
[C---:B------:R-:W-:Y:S02]  /*05a0*/  FADD R18, -R2.reuse, 1 ;  /* 0x3f80000002127421 */ /* 0x040fe40000000100 */
[C---:B------:R-:W-:Y:S01]  /*05b0*/  FADD R17, -R3.reuse, 1 ;  /* 0x3f80000003117421 */ /* 0x040fe20000000100 */
[----:B--2---:R-:W-:Y:S01]  /*05c0*/  I2FP.F32.U32 R0, R19 ;  /* 0x0000001300007245 */ /* 0x004fe20000201000 */
[-C--:B------:R-:W-:Y:S02]  /*05d0*/  FMUL R19, R3, R18.reuse ;  /* 0x0000001203137220 */ /* 0x080fe40000400000 */
[----:B------:R-:W-:Y:S01]  /*05e0*/  FMUL R18, R17, R18 ;  /* 0x0000001211127220 */ /* 0x000fe20000400000 */
[----:B------:R-:W-:Y:S01]  /*05f0*/  FMUL R17, R2, R17 ;  /* 0x0000001102117220 */ /* 0x000fe20000400000 */
[----:B---3--:R-:W-:Y:S01]  /*0600*/  I2FP.F32.U32 R15, R20 ;  /* 0x00000014000f7245 */ /* 0x008fe20000201000 */
[----:B------:R-:W-:-:S04]  /*0610*/  FMUL R21, R19, R0 ;  /* 0x0000000013157220 */ /* 0x000fc80000400000 */
[----:B------:R-:W-:Y:S01]  /*0620*/  FFMA R20, R18, R15, R21 ;  /* 0x0000000f12147223 */ /* 0x000fe20000000015 */
[----:B----4-:R-:W-:Y:S01]  /*0630*/  I2FP.F32.U32 R0, R16 ;  /* 0x0000001000007245 */ /* 0x010fe20000201000 */
[----:B------:R-:W-:Y:S01]  /*0640*/  FMUL R16, R3, R2 ;  /* 0x0000000203107220 */ /* 0x000fe20000400000 */
[----:B------:R-:W-:Y:S01]  /*0650*/  IMAD.MOV.U32 R21, RZ, RZ, 0x3b808081 ;  /* 0x3b808081ff157424 */ /* 0x000fe200078e00ff */
[----:B-----5:R-:W-:Y:S02]  /*0660*/  I2FP.F32.U32 R3, R14 ;  /* 0x0000000e00037245 */ /* 0x020fe40000201000 */
[----:B------:R-:W-:Y:S01]  /*0670*/  FFMA R15, R17, R0, R20 ;  /* 0x00000000110f7223 */ /* 0x000fe20000000014 */
[----:B------:R-:W-:-:S03]  /*0680*/  FFMA R0, R21, -R22, 1 ;  /* 0x3f80000015007423 */ /* 0x000fc60000000816 */
[----:B------:R-:W-:Y:S01]  /*0690*/  FFMA R2, R16, R3, R15 ;  /* 0x0000000310027223 */ /* 0x000fe2000000000f */
[----:B------:R-:W-:-:S03]  /*06a0*/  FFMA R3, R0, R21, 0.0039215688593685626984 ;  /* 0x3b80808100037423 */ /* 0x000fc60000000015 */
[----:B------:R-:W0:Y:S01]  /*06b0*/  FCHK P0, R2, 255 ;  /* 0x437f000002007902 */ /* 0x000e220000000000 */
[----:B------:R-:W-:-:S04]  /*06c0*/  FFMA R0, R2, R3, RZ ;  /* 0x0000000302007223 */ /* 0x000fc800000000ff */
[----:B------:R-:W-:-:S04]  /*06d0*/  FFMA R14, R0, -255, R2 ;  /* 0xc37f0000000e7823 */ /* 0x000fc80000000002 */
[----:B------:R-:W-:Y:S01]  /*06e0*/  FFMA R0, R3, R14, R0 ;  /* 0x0000000e03007223 */ /* 0x000fe20000000000 */
[----:B0-----:R-:W-:Y:S06]  /*06f0*/  @!P0 BRA `(.L_x_3) ;  /* 0x0000000000108947 */ /* 0x001fec0003800000 */
[----:B------:R-:W-:Y:S01]  /*0700*/  IMAD.MOV.U32 R3, RZ, RZ, 0x437f0000 ;  /* 0x437f0000ff037424 */ /* 0x000fe200078e00ff */
[----:B------:R-:W-:-:S07]  /*0710*/  MOV R14, 0x730 ;  /* 0x00000730000e7802 */ /* 0x000fce0000000f00 */
[----:B------:R-:W-:Y:S05]  /*0720*/  CALL.REL.NOINC `($__internal_0_$__cuda_sm3x_div_rn_noftz_f32_slowpath) ;  /* 0x0000000800087944 */ /* 0x000fea0003c00000 */
[----:B------:R-:W-:-:S07]  /*0730*/  MOV R0, R3 ;  /* 0x0000000300007202 */ /* 0x000fce0000000f00 */
.L_x_3:
[----:B------:R-:W-:Y:S05]  /*0740*/  BSYNC.RECONVERGENT B0 ;  /* 0x0000000000007941 */ /* 0x000fea0003800200 */
.L_x_2:
[----:B------:R-:W0:Y:S08]  /*0750*/  LDC.64 R22, c[0x0][0x3a8] ;  /* 0x0000ea00ff167b82 */ /* 0x000e300000000a00 */
[----:B------:R-:W1:Y:S01]  /*0760*/  LDC.64 R20, c[0x0][0x3a0] ;  /* 0x0000e800ff147b82 */ /* 0x000e620000000a00 */
[----:B0-----:R-:W2:Y:S04]  /*0770*/  LDG.E.CONSTANT R3, desc[UR4][R22.64] ;  /* 0x0000000416037981 */ /* 0x001ea8000c1e9900 */
[----:B-1----:R-:W3:Y:S01]  /*0780*/  LDG.E.CONSTANT R21, desc[UR4][R20.64] ;  /* 0x0000000414157981 */ /* 0x002ee2000c1e9900 */
[----:B------:R-:W-:Y:S01]  /*0790*/  BSSY.RECONVERGENT B0, `(.L_x_4) ;  /* 0x000000d000007945 */ /* 0x000fe20003800200 */
[----:B--2---:R-:W0:Y:S01]  /*07a0*/  MUFU.RCP R14, R3 ;  /* 0x00000003000e7308 */ /* 0x004e220000001000 */
[----:B---3--:R-:W-:-:S07]  /*07b0*/  FADD R2, -R21, R0 ;  /* 0x0000000015027221 */ /* 0x008fce0000000100 */
[----:B------:R-:W1:Y:S01]  /*07c0*/  FCHK P0, R2, R3 ;  /* 0x0000000302007302 */ /* 0x000e620000000000 */
[----:B0-----:R-:W-:-:S04]  /*07d0*/  FFMA R15, -R3, R14, 1 ;  /* 0x3f800000030f7423 */ /* 0x001fc8000000010e */
[----:B------:R-:W-:-:S04]  /*07e0*/  FFMA R15, R14, R15, R14 ;  /* 0x0000000f0e0f7223 */ /* 0x000fc8000000000e */
[----:B------:R-:W-:-:S04]  /*07f0*/  FFMA R0, R2, R15, RZ ;  /* 0x0000000f02007223 */ /* 0x000fc800000000ff */
[----:B------:R-:W-:-:S04]  /*0800*/  FFMA R14, -R3, R0, R2 ;  /* 0x00000000030e7223 */ /* 0x000fc80000000102 */
[----:B------:R-:W-:Y:S01]  /*0810*/  FFMA R15, R15, R14, R0 ;  /* 0x0000000e0f0f7223 */ /* 0x000fe20000000000 */
[----:B-1----:R-:W-:Y:S06]  /*0820*/  @!P0 BRA `(.L_x_5) ;  /* 0x00000000000c8947 */ /* 0x002fec0003800000 */
[----:B------:R-:W-:-:S07]  /*0830*/  MOV R14, 0x850 ;  /* 0x00000850000e7802 */ /* 0x000fce0000000f00 */
[----:B------:R-:W-:Y:S05]  /*0840*/  CALL.REL.NOINC `($__internal_0_$__cuda_sm3x_div_rn_noftz_f32_slowpath) ;  /* 0x0000000400c07944 */ /* 0x000fea0003c00000 */
[----:B------:R-:W-:-:S07]  /*0850*/  IMAD.MOV.U32 R15, RZ, RZ, R3 ;  /* 0x000000ffff0f7224 */ /* 0x000fce00078e0003 */
.L_x_5:
[----:B------:R-:W-:Y:S05]  /*0860*/  BSYNC.RECONVERGENT B0 ;  /* 0x0000000000007941 */ /* 0x000fea0003800200 */
.L_x_4:
[----:B------:R-:W2:Y:S01]  /*0870*/  LDG.E.U8.CONSTANT R20, desc[UR4][R10.64+0x1] ;  /* 0x000001040a147981 */ /* 0x000ea2000c1e9100 */
[----:B------:R-:W0:Y:S01]  /*0880*/  LDC.64 R2, c[0x0][0x388] ;  /* 0x0000e200ff027b82 */ /* 0x000e220000000a00 */
[----:B------:R-:W1:Y:S02]  /*0890*/  LDCU UR6, c[0x0][0x398] ;  /* 0x00007300ff0677ac */ /* 0x000e640008000800 */
[----:B------:R-:W3:Y:S04]  /*08a0*/  LDG.E.U8.CONSTANT R14, desc[UR4][R8.64+0x1] ;  /* 0x00000104080e7981 */ /* 0x000ee8000c1e9100 */
[----:B------:R-:W4:Y:S04]  /*08b0*/  LDG.E.U8.CONSTANT R22, desc[UR4][R6.64+0x1] ;  /* 0x0000010406167981 */ /* 0x000f28000c1e9100 */
[----:B------:R-:W5:Y:S01]  /*08c0*/  LDG.E.U8.CONSTANT R0, desc[UR4][R4.64+0x1] ;  /* 0x0000010404007981 */ /* 0x000f62000c1e9100 */
[----:B------:R-:W-:Y:S01]  /*08d0*/  HFMA2 R24, -RZ, RZ, 0.9375, -7.688999176025390625e-06 ;  /* 0x3b808081ff187431 */ /* 0x000fe200000001ff */
[----:B------:R-:W-:Y:S01]  /*08e0*/  BSSY.RECONVERGENT B0, `(.L_x_6) ;  /* 0x0000019000007945 */ /* 0x000fe20003800200 */
[----:B-1----:R-:W-:-:S04]  /*08f0*/  IMAD R21, R13, UR6, R12 ;  /* 0x000000060d157c24 */ /* 0x002fc8000f8e020c */
[----:B0-----:R-:W-:-:S05]  /*0900*/  IMAD.WIDE R2, R21, 0x4, R2 ;  /* 0x0000000415027825 */ /* 0x001fca00078e0202 */
[----:B------:R0:W-:Y:S01]  /*0910*/  STG.E desc[UR4][R2.64], R15 ;  /* 0x0000000f02007986 */ /* 0x0001e2000c101904 */
[----:B--2---:R-:W-:Y:S02]  /*0920*/  I2FP.F32.U32 R20, R20 ;  /* 0x0000001400147245 */ /* 0x004fe40000201000 */
[----:B---3--:R-:W-:-:S03]  /*0930*/  I2FP.F32.U32 R23, R14 ;  /* 0x0000000e00177245 */ /* 0x008fc60000201000 */
[----:B------:R-:W-:Y:S01]  /*0940*/  FMUL R25, R19, R20 ;  /* 0x0000001413197220 */ /* 0x000fe20000400000 */
[----:B----4-:R-:W-:-:S03]  /*0950*/  I2FP.F32.U32 R22, R22 ;  /* 0x0000001600167245 */ /* 0x010fc60000201000 */
[----:B------:R-:W-:Y:S01]  /*0960*/  FFMA R14, R18, R23, R25 ;  /* 0x00000017120e7223 */ /* 0x000fe20000000019 */
[----:B------:R-:W-:Y:S01]  /*0970*/  IMAD.MOV.U32 R25, RZ, RZ, 0x437f0000 ;  /* 0x437f0000ff197424 */ /* 0x000fe200078e00ff */
[----:B-----5:R-:W-:Y:S02]  /*0980*/  I2FP.F32.U32 R21, R0 ;  /* 0x0000000000157245 */ /* 0x020fe40000201000 */
[----:B------:R-:W-:Y:S01]  /*0990*/  FFMA R23, R17, R22, R14 ;  /* 0x0000001611177223 */ /* 0x000fe2000000000e */
[----:B------:R-:W-:-:S03]  /*09a0*/  FFMA R25, R24, -R25, 1 ;  /* 0x3f80000018197423 */ /* 0x000fc60000000819 */
[----:B------:R-:W-:Y:S01]  /*09b0*/  FFMA R20, R16, R21, R23 ;  /* 0x0000001510147223 */ /* 0x000fe20000000017 */
[----:B------:R-:W-:-:S03]  /*09c0*/  FFMA R0, R25, R24, 0.0039215688593685626984 ;  /* 0x3b80808119007423 */ /* 0x000fc60000000018 */
[----:B------:R-:W1:Y:S01]  /*09d0*/  FCHK P0, R20, 255 ;  /* 0x437f000014007902 */ /* 0x000e620000000000 */
[----:B------:R-:W-:-:S04]  /*09e0*/  FFMA R21, R0, R20, RZ ;  /* 0x0000001400157223 */ /* 0x000fc800000000ff */
[----:B------:R-:W-:-:S04]  /*09f0*/  FFMA R14, R21, -255, R20 ;  /* 0xc37f0000150e7823 */ /* 0x000fc80000000014 */
[----:B------:R-:W-:Y:S01]  /*0a00*/  FFMA R0, R0, R14, R21 ;  /* 0x0000000e00007223 */ /* 0x000fe20000000015 */
[----:B01----:R-:W-:Y:S06]  /*0a10*/  @!P0 BRA `(.L_x_7) ;  /* 0x0000000000148947 */ /* 0x003fec0003800000 */
[----:B------:R-:W-:Y:S01]  /*0a20*/  MOV R2, R20 ;  /* 0x0000001400027202 */ /* 0x000fe20000000f00 */
[----:B------:R-:W-:Y:S01]  /*0a30*/  IMAD.MOV.U32 R3, RZ, RZ, 0x437f0000 ;  /* 0x437f0000ff037424 */ /* 0x000fe200078e00ff */
[----:B------:R-:W-:-:S07]  /*0a40*/  MOV R14, 0xa60 ;  /* 0x00000a60000e7802 */ /* 0x000fce0000000f00 */
[----:B------:R-:W-:Y:S05]  /*0a50*/  CALL.REL.NOINC `($__internal_0_$__cuda_sm3x_div_rn_noftz_f32_slowpath) ;  /* 0x00000004003c7944 */ /* 0x000fea0003c00000 */
[----:B------:R-:W-:-:S07]  /*0a60*/  MOV R0, R3 ;  /* 0x0000000300007202 */ /* 0x000fce0000000f00 */
.L_x_7:
[----:B------:R-:W-:Y:S05]  /*0a70*/  BSYNC.RECONVERGENT B0 ;  /* 0x0000000000007941 */ /* 0x000fea0003800200 */
.L_x_6:
        /* <DEDUP_REMOVED lines=17> */
.L_x_9:
[----:B------:R-:W-:Y:S05]  /*0b90*/  BSYNC.RECONVERGENT B0 ;  /* 0x0000000000007941 */ /* 0x000fea0003800200 */
.L_x_8:
[----:B------:R-:W2:Y:S01]  /*0ba0*/  LDG.E.U8.CONSTANT R10, desc[UR4][R10.64] ;  /* 0x000000040a0a7981 */ /* 0x000ea2000c1e9100 */
[----:B------:R-:W0:Y:S01]  /*0bb0*/  LDCU.64 UR6, c[0x0][0x398] ;  /* 0x00007300ff0677ac */ /* 0x000e220008000a00 */
[----:B------:R-:W1:Y:S02]  /*0bc0*/  LDC.64 R2, c[0x0][0x388] ;  /* 0x0000e200ff027b82 */ /* 0x000e640000000a00 */
[----:B------:R-:W3:Y:S04]  /*0bd0*/  LDG.E.U8.CONSTANT R8, desc[UR4][R8.64] ;  /* 0x0000000408087981 */ /* 0x000ee8000c1e9100 */
[----:B------:R4:W5:Y:S04]  /*0be0*/  LDG.E.U8.CONSTANT R6, desc[UR4][R6.64] ;  /* 0x0000000406067981 */ /* 0x000968000c1e9100 */
[----:B------:R-:W5:Y:S01]  /*0bf0*/  LDG.E.U8.CONSTANT R4, desc[UR4][R4.64] ;  /* 0x0000000404047981 */ /* 0x000f62000c1e9100 */
[----:B------:R-:W-:Y:S01]  /*0c00*/  BSSY.RECONVERGENT B0, `(.L_x_10) ;  /* 0x000001b000007945 */ /* 0x000fe20003800200 */
[----:B----4-:R-:W-:Y:S01]  /*0c10*/  HFMA2 R7, -RZ, RZ, 3.748046875, 0 ;  /* 0x437f0000ff077431 */ /* 0x010fe200000001ff */
[----:B0-----:R-:W-:-:S05]  /*0c20*/  IADD3 R13, PT, PT, R13, UR7, RZ ;  /* 0x000000070d0d7c10 */ /* 0x001fca000fffe0ff */
[----:B------:R-:W-:-:S04]  /*0c30*/  IMAD R15, R13, UR6, R12 ;  /* 0x000000060d0f7c24 */ /* 0x000fc8000f8e020c */
[----:B-1----:R-:W-:-:S05]  /*0c40*/  IMAD.WIDE R2, R15, 0x4, R2 ;  /* 0x000000040f027825 */ /* 0x002fca00078e0202 */
[----:B------:R0:W-:Y:S01]  /*0c50*/  STG.E desc[UR4][R2.64], R14 ;  /* 0x0000000e02007986 */ /* 0x0001e2000c101904 */
[----:B--2---:R-:W-:Y:S02]  /*0c60*/  I2FP.F32.U32 R0, R10 ;  /* 0x0000000a00007245 */ /* 0x004fe40000201000 */
[----:B---3--:R-:W-:-:S03]  /*0c70*/  I2FP.F32.U32 R21, R8 ;  /* 0x0000000800157245 */ /* 0x008fc60000201000 */
[----:B------:R-:W-:Y:S01]  /*0c80*/  FMUL R19, R19, R0 ;  /* 0x0000000013137220 */ /* 0x000fe20000400000 */
[----:B------:R-:W-:Y:S01]  /*0c90*/  IMAD.MOV.U32 R0, RZ, RZ, 0x3b808081 ;  /* 0x3b808081ff007424 */ /* 0x000fe200078e00ff */
[----:B-----5:R-:W-:Y:S02]  /*0ca0*/  I2FP.F32.U32 R6, R6 ;  /* 0x0000000600067245 */ /* 0x020fe40000201000 */
[----:B------:R-:W-:Y:S01]  /*0cb0*/  FFMA R18, R18, R21, R19 ;  /* 0x0000001512127223 */ /* 0x000fe20000000013 */
[----:B------:R-:W-:Y:S01]  /*0cc0*/  FFMA R7, R0, -R7, 1 ;  /* 0x3f80000000077423 */ /* 0x000fe20000000807 */
[----:B------:R-:W-:Y:S02]  /*0cd0*/  I2FP.F32.U32 R5, R4 ;  /* 0x0000000400057245 */ /* 0x000fe40000201000 */
[----:B------:R-:W-:Y:S01]  /*0ce0*/  FFMA R17, R17, R6, R18 ;  /* 0x0000000611117223 */ /* 0x000fe20000000012 */
[----:B------:R-:W-:-:S03]  /*0cf0*/  FFMA R0, R7, R0, 0.0039215688593685626984 ;  /* 0x3b80808107007423 */ /* 0x000fc60000000000 */
[----:B------:R-:W-:-:S04]  /*0d00*/  FFMA R16, R16, R5, R17 ;  /* 0x0000000510107223 */ /* 0x000fc80000000011 */
        /* <DEDUP_REMOVED lines=10> */
.L_x_11:
[----:B------:R-:W-:Y:S05]  /*0db0*/  BSYNC.RECONVERGENT B0 ;  /* 0x0000000000007941 */ /* 0x000fea0003800200 */
.L_x_10:
        /* <DEDUP_REMOVED lines=16> */
[----:B------:R-:W-:-:S07]  /*0ec0*/  MOV R9, R3 ;  /* 0x0000000300097202 */ /* 0x000fce0000000f00 */
.L_x_13:
[----:B------:R-:W-:Y:S05]  /*0ed0*/  BSYNC.RECONVERGENT B0 ;  /* 0x0000000000007941 */ /* 0x000fea0003800200 */
.L_x_12:
[----:B------:R-:W0:Y:S01]  /*0ee0*/  LDCU.64 UR6, c[0x0][0x398] ;  /* 0x00007300ff0677ac */ /* 0x000e220008000a00 */
[----:B------:R-:W1:Y:S01]  /*0ef0*/  LDC.64 R2, c[0x0][0x388] ;  /* 0x0000e200ff027b82 */ /* 0x000e620000000a00 */
[----:B0-----:R-:W-:-:S04]  /*0f00*/  VIADD R13, R13, UR7 ;  /* 0x000000070d0d7c36 */ /* 0x001fc80008000000 */
[----:B------:R-:W-:-:S04]  /*0f10*/  IMAD R13, R13, UR6, R12 ;  /* 0x000000060d0d7c24 */ /* 0x000fc8000f8e020c */
[----:B-1----:R-:W-:-:S05]  /*0f20*/  IMAD.WIDE R2, R13, 0x4, R2 ;  /* 0x000000040d027825 */ /* 0x002fca00078e0202 */
[----:B------:R-:W-:Y:S01]  /*0f30*/  STG.E desc[UR4][R2.64], R9 ;  /* 0x0000000902007986 */ /* 0x000fe2000c101904 */
[----:B------:R-:W-:Y:S05]  /*0f40*/  EXIT ;  /* 0x000000000000794d */ /* 0x000fea0003800000 */
        .weak           $__internal_0_$__cuda_sm3x_div_rn_noftz_f32_slowpath
        .type           $__internal_0_$__cuda_sm3x_div_rn_noftz_f32_slowpath,@function
        .size           $__internal_0_$__cuda_sm3x_div_rn_noftz_f32_slowpath,(.L_x_26 - $__internal_0_$__cuda_sm3x_div_rn_noftz_f32_slowpath)
$__internal_0_$__cuda_sm3x_div_rn_noftz_f32_slowpath:
[----:B------:R-:W-:Y:S01]  /*0f50*/  SHF.R.U32.HI R15, RZ, 0x17, R3 ;  /* 0x00000017ff0f7819 */ /* 0x000fe20000011603 */
[----:B------:R-:W-:Y:S01]  /*0f60*/  BSSY.RECONVERGENT B1, `(.L_x_14) ;  /* 0x0000063000017945 */ /* 0x000fe20003800200 */
[--C-:B------:R-:W-:Y:S01]  /*0f70*/  SHF.R.U32.HI R21, RZ, 0x17, R2.reuse ;  /* 0x00000017ff157819 */ /* 0x100fe20000011602 */
[----:B------:R-:W-:Y:S01]  /*0f80*/  IMAD.MOV.U32 R22, RZ, RZ, R2 ;  /* 0x000000ffff167224 */ /* 0x000fe200078e0002 */
[----:B------:R-:W-:Y:S02]  /*0f90*/  LOP3.LUT R15, R15, 0xff, RZ, 0xc0, !PT ;  /* 0x000000ff0f0f7812 */ /* 0x000fe400078ec0ff */
[----:B------:R-:W-:Y:S02]  /*0fa0*/  LOP3.LUT R21, R21, 0xff, RZ, 0xc0, !PT ;  /* 0x000000ff15157812 */ /* 0x000fe400078ec0ff */
[----:B------:R-:W-:Y:S02]  /*0fb0*/  IADD3 R24, PT, PT, R15, -0x1, RZ ;  /* 0xffffffff0f187810 */ /* 0x000fe40007ffe0ff */
[----:B------:R-:W-:-:S02]  /*0fc0*/  IADD3 R23, PT, PT, R21, -0x1, RZ ;  /* 0xffffffff15177810 */ /* 0x000fc40007ffe0ff */
[----:B------:R-:W-:-:S04]  /*0fd0*/  ISETP.GT.U32.AND P0, PT, R24, 0xfd, PT ;  /* 0x000000fd1800780c */ /* 0x000fc80003f04070 */
[----:B------:R-:W-:-:S13]  /*0fe0*/  ISETP.GT.U32.OR P0, PT, R23, 0xfd, P0 ;  /* 0x000000fd1700780c */ /* 0x000fda0000704470 */
[----:B------:R-:W-:Y:S01]  /*0ff0*/  @!P0 MOV R20, RZ ;  /* 0x000000ff00148202 */ /* 0x000fe20000000f00 */
[----:B------:R-:W-:Y:S06]  /*1000*/  @!P0 BRA `(.L_x_15) ;  /* 0x00000000005c8947 */ /* 0x000fec0003800000 */
[----:B------:R-:W-:Y:S02]  /*1010*/  FSETP.GTU.FTZ.AND P0, PT, |R2|, +INF , PT ;  /* 0x7f8000000200780b */ /* 0x000fe40003f1c200 */
[----:B------:R-:W-:-:S04]  /*1020*/  FSETP.GTU.FTZ.AND P1, PT, |R3|, +INF , PT ;  /* 0x7f8000000300780b */ /* 0x000fc80003f3c200 */
[----:B------:R-:W-:-:S13]  /*1030*/  PLOP3.LUT P0, PT, P0, P1, PT, 0xf8, 0x8f ;  /* 0x00000000008f781c */ /* 0x000fda0000703f70 */
[----:B------:R-:W-:Y:S05]  /*1040*/  @P0 BRA `(.L_x_16) ;  /* 0x00000004004c0947 */ /* 0x000fea0003800000 */
[----:B------:R-:W-:-:S13]  /*1050*/  LOP3.LUT P0, RZ, R3, 0x7fffffff, R22, 0xc8, !PT ;  /* 0x7fffffff03ff7812 */ /* 0x000fda000780c816 */
[----:B------:R-:W-:Y:S05]  /*1060*/  @!P0 BRA `(.L_x_17) ;  /* 0x00000004003c8947 */ /* 0x000fea0003800000 */
[C---:B------:R-:W-:Y:S02]  /*1070*/  FSETP.NEU.FTZ.AND P2, PT, |R2|.reuse, +INF , PT ;  /* 0x7f8000000200780b */ /* 0x040fe40003f5d200 */
[----:B------:R-:W-:Y:S02]  /*1080*/  FSETP.NEU.FTZ.AND P1, PT, |R3|, +INF , PT ;  /* 0x7f8000000300780b */ /* 0x000fe40003f3d200 */
[----:B------:R-:W-:-:S11]  /*1090*/  FSETP.NEU.FTZ.AND P0, PT, |R2|, +INF , PT ;  /* 0x7f8000000200780b */ /* 0x000fd60003f1d200 */
[----:B------:R-:W-:Y:S05]  /*10a0*/  @!P1 BRA !P2, `(.L_x_17) ;  /* 0x00000004002c9947 */ /* 0x000fea0005000000 */
[----:B------:R-:W-:-:S04]  /*10b0*/  LOP3.LUT P2, RZ, R22, 0x7fffffff, RZ, 0xc0, !PT ;  /* 0x7fffffff16ff7812 */ /* 0x000fc8000784c0ff */
[----:B------:R-:W-:-:S13]  /*10c0*/  PLOP3.LUT P1, PT, P1, P2, PT, 0x2f, 0xf2 ;  /* 0x0000000000f2781c */ /* 0x000fda0000f24577 */
[----:B------:R-:W-:Y:S05]  /*10d0*/  @P1 BRA `(.L_x_18) ;  /* 0x0000000400181947 */ /* 0x000fea0003800000 */
[----:B------:R-:W-:-:S04]  /*10e0*/  LOP3.LUT P1, RZ, R3, 0x7fffffff, RZ, 0xc0, !PT ;  /* 0x7fffffff03ff7812 */ /* 0x000fc8000782c0ff */
[----:B------:R-:W-:-:S13]  /*10f0*/  PLOP3.LUT P0, PT, P0, P1, PT, 0x2f, 0xf2 ;  /* 0x0000000000f2781c */ /* 0x000fda0000702577 */
[----:B------:R-:W-:Y:S05]  /*1100*/  @P0 BRA `(.L_x_19) ;  /* 0x0000000400000947 */ /* 0x000fea0003800000 */
[----:B------:R-:W-:Y:S02]  /*1110*/  ISETP.GE.AND P0, PT, R23, RZ, PT ;  /* 0x000000ff1700720c */ /* 0x000fe40003f06270 */
[----:B------:R-:W-:-:S11]  /*1120*/  ISETP.GE.AND P1, PT, R24, RZ, PT ;  /* 0x000000ff1800720c */ /* 0x000fd60003f26270 */
[----:B------:R-:W-:Y:S01]  /*1130*/  @P0 MOV R20, RZ ;  /* 0x000000ff00140202 */ /* 0x000fe20000000f00 */
[----:B------:R-:W-:Y:S02]  /*1140*/  @!P0 IMAD.MOV.U32 R20, RZ, RZ, -0x40 ;  /* 0xffffffc0ff148424 */ /* 0x000fe400078e00ff */
[----:B------:R-:W-:Y:S01]  /*1150*/  @!P0 FFMA R22, R2, 1.84467440737095516160e+19, RZ ;  /* 0x5f80000002168823 */ /* 0x000fe200000000ff */
[----:B------:R-:W-:Y:S02]  /*1160*/  @!P1 FFMA R3, R3, 1.84467440737095516160e+19, RZ ;  /* 0x5f80000003039823 */ /* 0x000fe400000000ff */
[----:B------:R-:W-:-:S07]  /*1170*/  @!P1 IADD3 R20, PT, PT, R20, 0x40, RZ ;  /* 0x0000004014149810 */ /* 0x000fce0007ffe0ff */
.L_x_15:
[----:B------:R-:W-:Y:S01]  /*1180*/  LEA R24, R15, 0xc0800000, 0x17 ;  /* 0xc08000000f187811 */ /* 0x000fe200078eb8ff */
[----:B------:R-:W-:Y:S01]  /*1190*/  VIADD R23, R21, 0xffffff81 ;  /* 0xffffff8115177836 */ /* 0x000fe20000000000 */
[----:B------:R-:W-:Y:S02]  /*11a0*/  BSSY.RECONVERGENT B2, `(.L_x_20) ;  /* 0x0000035000027945 */ /* 0x000fe40003800200 */
[----:B------:R-:W-:Y:S01]  /*11b0*/  IADD3 R25, PT, PT, -R24, R3, RZ ;  /* 0x0000000318197210 */ /* 0x000fe20007ffe1ff */
[C---:B------:R-:W-:Y:S01]  /*11c0*/  IMAD R3, R23.reuse, -0x800000, R22 ;  /* 0xff80000017037824 */ /* 0x040fe200078e0216 */
[----:B------:R-:W-:Y:S02]  /*11d0*/  IADD3 R23, PT, PT, R23, 0x7f, -R15 ;  /* 0x0000007f17177810 */ /* 0x000fe40007ffe80f */
[----:B------:R-:W0:Y:S01]  /*11e0*/  MUFU.RCP R27, R25 ;  /* 0x00000019001b7308 */ /* 0x000e220000001000 */
[----:B------:R-:W-:Y:S01]  /*11f0*/  FADD.FTZ R24, -R25, -RZ ;  /* 0x800000ff19187221 */ /* 0x000fe20000010100 */
[----:B------:R-:W-:-:S03]  /*1200*/  IADD3 R20, PT, PT, R23, R20, RZ ;  /* 0x0000001417147210 */ /* 0x000fc60007ffe0ff */
[----:B0-----:R-:W-:-:S04]  /*1210*/  FFMA R26, R27, R24, 1 ;  /* 0x3f8000001b1a7423 */ /* 0x001fc80000000018 */
[----:B------:R-:W-:-:S04]  /*1220*/  FFMA R22, R27, R26, R27 ;  /* 0x0000001a1b167223 */ /* 0x000fc8000000001b */
[----:B------:R-:W-:-:S04]  /*1230*/  FFMA R21, R3, R22, RZ ;  /* 0x0000001603157223 */ /* 0x000fc800000000ff */
[----:B------:R-:W-:-:S04]  /*1240*/  FFMA R26, R24, R21, R3 ;  /* 0x00000015181a7223 */ /* 0x000fc80000000003 */
[----:B------:R-:W-:-:S04]  /*1250*/  FFMA R21, R22, R26, R21 ;  /* 0x0000001a16157223 */ /* 0x000fc80000000015 */
[----:B------:R-:W-:-:S04]  /*1260*/  FFMA R24, R24, R21, R3 ;  /* 0x0000001518187223 */ /* 0x000fc80000000003 */
[----:B------:R-:W-:-:S05]  /*1270*/  FFMA R3, R22, R24, R21 ;  /* 0x0000001816037223 */ /* 0x000fca0000000015 */
[----:B------:R-:W-:-:S04]  /*1280*/  SHF.R.U32.HI R15, RZ, 0x17, R3 ;  /* 0x00000017ff0f7819 */ /* 0x000fc80000011603 */
[----:B------:R-:W-:-:S04]  /*1290*/  LOP3.LUT R15, R15, 0xff, RZ, 0xc0, !PT ;  /* 0x000000ff0f0f7812 */ /* 0x000fc800078ec0ff */
[----:B------:R-:W-:-:S05]  /*12a0*/  IADD3 R15, PT, PT, R15, R20, RZ ;  /* 0x000000140f0f7210 */ /* 0x000fca0007ffe0ff */
[----:B------:R-:W-:-:S05]  /*12b0*/  VIADD R23, R15, 0xffffffff ;  /* 0xffffffff0f177836 */ /* 0x000fca0000000000 */
[----:B------:R-:W-:-:S13]  /*12c0*/  ISETP.GE.U32.AND P0, PT, R23, 0xfe, PT ;  /* 0x000000fe1700780c */ /* 0x000fda0003f06070 */
[----:B------:R-:W-:Y:S05]  /*12d0*/  @!P0 BRA `(.L_x_21) ;  /* 0x0000000000808947 */ /* 0x000fea0003800000 */
[----:B------:R-:W-:-:S13]  /*12e0*/  ISETP.GT.AND P0, PT, R15, 0xfe, PT ;  /* 0x000000fe0f00780c */ /* 0x000fda0003f04270 */
[----:B------:R-:W-:Y:S05]  /*12f0*/  @P0 BRA `(.L_x_22) ;  /* 0x00000000006c0947 */ /* 0x000fea0003800000 */
[----:B------:R-:W-:-:S13]  /*1300*/  ISETP.GE.AND P0, PT, R15, 0x1, PT ;  /* 0x000000010f00780c */ /* 0x000fda0003f06270 */
[----:B------:R-:W-:Y:S05]  /*1310*/  @P0 BRA `(.L_x_23) ;  /* 0x0000000000740947 */ /* 0x000fea0003800000 */
[----:B------:R-:W-:Y:S02]  /*1320*/  ISETP.GE.AND P0, PT, R15, -0x18, PT ;  /* 0xffffffe80f00780c */ /* 0x000fe40003f06270 */
[----:B------:R-:W-:-:S11]  /*1330*/  LOP3.LUT R3, R3, 0x80000000, RZ, 0xc0, !PT ;  /* 0x8000000003037812 */ /* 0x000fd600078ec0ff */
[----:B------:R-:W-:Y:S05]  /*1340*/  @!P0 BRA `(.L_x_23) ;  /* 0x0000000000688947 */ /* 0x000fea0003800000 */
[-CC-:B------:R-:W-:Y:S01]  /*1350*/  FFMA.RZ R20, R22, R24.reuse, R21.reuse ;  /* 0x0000001816147223 */ /* 0x180fe2000000c015 */
[C---:B------:R-:W-:Y:S02]  /*1360*/  ISETP.NE.AND P2, PT, R15.reuse, RZ, PT ;  /* 0x000000ff0f00720c */ /* 0x040fe40003f45270 */
[C---:B------:R-:W-:Y:S02]  /*1370*/  ISETP.NE.AND P1, PT, R15.reuse, RZ, PT ;  /* 0x000000ff0f00720c */ /* 0x040fe40003f25270 */
[----:B------:R-:W-:Y:S01]  /*1380*/  LOP3.LUT R23, R20, 0x7fffff, RZ, 0xc0, !PT ;  /* 0x007fffff14177812 */ /* 0x000fe200078ec0ff */
[CCC-:B------:R-:W-:Y:S01]  /*1390*/  FFMA.RP R20, R22.reuse, R24.reuse, R21.reuse ;  /* 0x0000001816147223 */ /* 0x1c0fe20000008015 */
[----:B------:R-:W-:Y:S01]  /*13a0*/  FFMA.RM R21, R22, R24, R21 ;  /* 0x0000001816157223 */ /* 0x000fe20000004015 */
[----:B------:R-:W-:Y:S02]  /*13b0*/  IADD3 R22, PT, PT, R15, 0x20, RZ ;  /* 0x000000200f167810 */ /* 0x000fe40007ffe0ff */
[----:B------:R-:W-:-:S02]  /*13c0*/  LOP3.LUT R23, R23, 0x800000, RZ, 0xfc, !PT ;  /* 0x0080000017177812 */ /* 0x000fc400078efcff */
[----:B------:R-:W-:Y:S02]  /*13d0*/  IADD3 R15, PT, PT, -R15, RZ, RZ ;  /* 0x000000ff0f0f7210 */ /* 0x000fe40007ffe1ff */
[----:B------:R-:W-:Y:S02]  /*13e0*/  SHF.L.U32 R22, R23, R22, RZ ;  /* 0x0000001617167219 */ /* 0x000fe400000006ff */
[----:B------:R-:W-:Y:S02]  /*13f0*/  FSETP.NEU.FTZ.AND P0, PT, R20, R21, PT ;  /* 0x000000151400720b */ /* 0x000fe40003f1d000 */
[----:B------:R-:W-:Y:S02]  /*1400*/  SEL R20, R15, RZ, P2 ;  /* 0x000000ff0f147207 */ /* 0x000fe40001000000 */
[----:B------:R-:W-:Y:S02]  /*1410*/  ISETP.NE.AND P1, PT, R22, RZ, P1 ;  /* 0x000000ff1600720c */ /* 0x000fe40000f25270 */
[----:B------:R-:W-:-:S02]  /*1420*/  SHF.R.U32.HI R20, RZ, R20, R23 ;  /* 0x00000014ff147219 */ /* 0x000fc40000011617 */
[----:B------:R-:W-:Y:S02]  /*1430*/  PLOP3.LUT P0, PT, P0, P1, PT, 0xf8, 0x8f ;  /* 0x00000000008f781c */ /* 0x000fe40000703f70 */
[----:B------:R-:W-:Y:S02]  /*1440*/  SHF.R.U32.HI R22, RZ, 0x1, R20 ;  /* 0x00000001ff167819 */ /* 0x000fe40000011614 */
[----:B------:R-:W-:-:S04]  /*1450*/  SEL R15, RZ, 0x1, !P0 ;  /* 0x00000001ff0f7807 */ /* 0x000fc80004000000 */
[----:B------:R-:W-:-:S04]  /*1460*/  LOP3.LUT R15, R15, 0x1, R22, 0xf8, !PT ;  /* 0x000000010f0f7812 */ /* 0x000fc800078ef816 */
[----:B------:R-:W-:-:S05]  /*1470*/  LOP3.LUT R15, R15, R20, RZ, 0xc0, !PT ;  /* 0x000000140f0f7212 */ /* 0x000fca00078ec0ff */
[----:B------:R-:W-:-:S05]  /*1480*/  IMAD.IADD R22, R22, 0x1, R15 ;  /* 0x0000000116167824 */ /* 0x000fca00078e020f */
[----:B------:R-:W-:Y:S01]  /*1490*/  LOP3.LUT R3, R22, R3, RZ, 0xfc, !PT ;  /* 0x0000000316037212 */ /* 0x000fe200078efcff */
[----:B------:R-:W-:Y:S06]  /*14a0*/  BRA `(.L_x_23) ;  /* 0x0000000000107947 */ /* 0x000fec0003800000 */
.L_x_22:
[----:B------:R-:W-:-:S04]  /*14b0*/  LOP3.LUT R3, R3, 0x80000000, RZ, 0xc0, !PT ;  /* 0x8000000003037812 */ /* 0x000fc800078ec0ff */
[----:B------:R-:W-:Y:S01]  /*14c0*/  LOP3.LUT R3, R3, 0x7f800000, RZ, 0xfc, !PT ;  /* 0x7f80000003037812 */ /* 0x000fe200078efcff */
[----:B------:R-:W-:Y:S06]  /*14d0*/  BRA `(.L_x_23) ;  /* 0x0000000000047947 */ /* 0x000fec0003800000 */
.L_x_21:
[----:B------:R-:W-:-:S07]  /*14e0*/  LEA R3, R20, R3, 0x17 ;  /* 0x0000000314037211 */ /* 0x000fce00078eb8ff */
.L_x_23:
[----:B------:R-:W-:Y:S05]  /*14f0*/  BSYNC.RECONVERGENT B2 ;  /* 0x0000000000027941 */ /* 0x000fea0003800200 */
.L_x_20:
[----:B------:R-:W-:Y:S05]  /*1500*/  BRA `(.L_x_24) ;  /* 0x0000000000207947 */ /* 0x000fea0003800000 */
.L_x_19:
[----:B------:R-:W-:-:S04]  /*1510*/  LOP3.LUT R3, R3, 0x80000000, R22, 0x48, !PT ;  /* 0x8000000003037812 */ /* 0x000fc800078e4816 */
[----:B------:R-:W-:Y:S01]  /*1520*/  LOP3.LUT R3, R3, 0x7f800000, RZ, 0xfc, !PT ;  /* 0x7f80000003037812 */ /* 0x000fe200078efcff */
[----:B------:R-:W-:Y:S06]  /*1530*/  BRA `(.L_x_24) ;  /* 0x0000000000147947 */ /* 0x000fec0003800000 */
.L_x_18:
[----:B------:R-:W-:Y:S01]  /*1540*/  LOP3.LUT R3, R3, 0x80000000, R22, 0x48, !PT ;  /* 0x8000000003037812 */ /* 0x000fe200078e4816 */
[----:B------:R-:W-:Y:S06]  /*1550*/  BRA `(.L_x_24) ;  /* 0x00000000000c7947 */ /* 0x000fec0003800000 */
.L_x_17:
[----:B------:R-:W0:Y:S01]  /*1560*/  MUFU.RSQ R3, -QNAN ;  /* 0xffc0000000037908 */ /* 0x000e220000001400 */
[----:B------:R-:W-:Y:S05]  /*1570*/  BRA `(.L_x_24) ;  /* 0x0000000000047947 */ /* 0x000fea0003800000 */
.L_x_16:
[----:B------:R-:W-:-:S07]  /*1580*/  FADD.FTZ R3, R2, R3 ;  /* 0x0000000302037221 */ /* 0x000fce0000010000 */
.L_x_24:
[----:B------:R-:W-:Y:S05]  /*1590*/  BSYNC.RECONVERGENT B1 ;  /* 0x0000000000017941 */ /* 0x000fea0003800200 */
.L_x_14:
[----:B------:R-:W-:-:S04]  /*15a0*/  HFMA2 R15, -RZ, RZ, 0, 0 ;  /* 0x00000000ff0f7431 */ /* 0x000fc800000001ff */
[----:B0-----:R-:W-:Y:S05]  /*15b0*/  RET.REL.NODEC R14 `(_ZN17depth_anything_v27kernels16preprocessKernelEPKhPfiiiiPKfS5_) ;  /* 0xffffffe80e907950 */ /* 0x001fea0003c3ffff */
.L_x_25:
[----:B------:R-:W-:-:S00]  /*15c0*/  BRA `(.L_x_25) ;  /* 0xfffffffc00fc7947 */ /* 0x000fc0000383ffff */
[----:B------:R-:W-:-:S00]  /*15d0*/  NOP ;  /* 0x0000000000007918 */ /* 0x000fc00000000000 */
        /* <DEDUP_REMOVED lines=10> */
.L_x_26:


//--------------------- .nv.shared.reserved.0     --------------------------
	.section	.nv.shared.reserved.0,"aw",@nobits
	.weak		__nv_reservedSMEM_offset_0_alias
	.size		__nv_reservedSMEM_offset_0_alias, 0, 64
	.other		__nv_reservedSMEM_offset_0_alias,@"STO_CUDA_RESERVED_SHARED STV_DEFAULT"
__nv_reservedSMEM_offset_0_alias:
	.zero		0
	.zero		64


//--------------------- .nv.constant0._ZN17depth_anything_v27kernels16preprocessKernelEPKhPfiiiiPKfS5_ --------------------------
	.section	.nv.constant0._ZN17depth_anything_v27kernels16preprocessKernelEPKhPfiiiiPKfS5_,"a",@progbits
	.sectionflags	@""
	.align	4
.nv.constant0._ZN17depth_anything_v27kernels16preprocessKernelEPKhPfiiiiPKfS5_:
	.zero		944


//--------------------- SYMBOLS --------------------------

	.type		.nv.reservedSmem.offset0,@object
	.size		.nv.reservedSmem.offset0,0x4
